	.headerflags	@"EF_CUDA_TEXMODE_UNIFIED EF_CUDA_64BIT_ADDRESS EF_CUDA_ACCELERATORS EF_CUDA_SM90 EF_CUDA_VIRTUAL_SM(EF_CUDA_SM90)"
	.elftype	@"ET_EXEC"


//--------------------- .nv.info                  --------------------------
	.section	.nv.info,"",@"SHT_CUDA_INFO"
	.align	4


	//----- nvinfo : EIATTR_REGCOUNT
	.align		4
        /*0000*/ 	.byte	0x04, 0x2f
        /*0002*/ 	.short	(.L_3 - .L_2)
	.align		4
.L_2:
        /*0004*/ 	.word	index@(triton_poi_fused__native_batch_norm_legit_no_training_add_relu_20)
        /*0008*/ 	.word	0x00000014


	//----- nvinfo : EIATTR_MIN_STACK_SIZE
	.align		4
.L_3:
        /*000c*/ 	.byte	0x04, 0x12
        /*000e*/ 	.short	(.L_5 - .L_4)
	.align		4
.L_4:
        /*0010*/ 	.word	index@(triton_poi_fused__native_batch_norm_legit_no_training_add_relu_20)
        /*0014*/ 	.word	0x00000000


	//----- nvinfo : EIATTR_FRAME_SIZE
	.align		4
.L_5:
        /*0018*/ 	.byte	0x04, 0x11
        /*001a*/ 	.short	(.L_7 - .L_6)
	.align		4
.L_6:
        /*001c*/ 	.word	index@(triton_poi_fused__native_batch_norm_legit_no_training_add_relu_20)
        /*0020*/ 	.word	0x00000000


	//----- nvinfo : EIATTR_MIN_STACK_SIZE
	.align		4
.L_7:
        /*0024*/ 	.byte	0x04, 0x12
        /*0026*/ 	.short	(.L_9 - .L_8)
	.align		4
.L_8:
        /*0028*/ 	.word	index@(triton_poi_fused__native_batch_norm_legit_no_training_add_relu_20)
        /*002c*/ 	.word	0x00000000
.L_9:


//--------------------- .nv.info.triton_poi_fused__native_batch_norm_legit_no_training_add_relu_20 --------------------------
	.section	.nv.info.triton_poi_fused__native_batch_norm_legit_no_training_add_relu_20,"",@"SHT_CUDA_INFO"
	.sectionflags	@""
	.align	4


	//----- nvinfo : EIATTR_CUDA_API_VERSION
	.align		4
        /*0000*/ 	.byte	0x04, 0x37
        /*0002*/ 	.short	(.L_11 - .L_10)
.L_10:
        /*0004*/ 	.word	0x0000007c


	//----- nvinfo : EIATTR_KPARAM_INFO
	.align		4
.L_11:
        /*0008*/ 	.byte	0x04, 0x17
        /*000a*/ 	.short	(.L_13 - .L_12)
.L_12:
        /*000c*/ 	.word	0x00000000
        /*0010*/ 	.short	0x0007
        /*0012*/ 	.short	0x0038
        /*0014*/ 	.byte	0x00, 0xf0, 0x11, 0x00


	//----- nvinfo : EIATTR_KPARAM_INFO
	.align		4
.L_13:
        /*0018*/ 	.byte	0x04, 0x17
        /*001a*/ 	.short	(.L_15 - .L_14)
.L_14:
        /*001c*/ 	.word	0x00000000
        /*0020*/ 	.short	0x0006
        /*0022*/ 	.short	0x0030
        /*0024*/ 	.byte	0x00, 0xf4, 0x21, 0x00


	//----- nvinfo : EIATTR_KPARAM_INFO
	.align		4
.L_15:
        /*0028*/ 	.byte	0x04, 0x17
        /*002a*/ 	.short	(.L_17 - .L_16)
.L_16:
        /*002c*/ 	.word	0x00000000
        /*0030*/ 	.short	0x0005
        /*0032*/ 	.short	0x0028
        /*0034*/ 	.byte	0x00, 0xf4, 0x21, 0x00


	//----- nvinfo : EIATTR_KPARAM_INFO
	.align		4
.L_17:
        /*0038*/ 	.byte	0x04, 0x17
        /*003a*/ 	.short	(.L_19 - .L_18)
.L_18:
        /*003c*/ 	.word	0x00000000
        /*0040*/ 	.short	0x0004
        /*0042*/ 	.short	0x0020
        /*0044*/ 	.byte	0x00, 0xf4, 0x21, 0x00


	//----- nvinfo : EIATTR_KPARAM_INFO
	.align		4
.L_19:
        /*0048*/ 	.byte	0x04, 0x17
        /*004a*/ 	.short	(.L_21 - .L_20)
.L_20:
        /*004c*/ 	.word	0x00000000
        /*0050*/ 	.short	0x0003
        /*0052*/ 	.short	0x0018
        /*0054*/ 	.byte	0x00, 0xf4, 0x21, 0x00


	//----- nvinfo : EIATTR_KPARAM_INFO
	.align		4
.L_21:
        /*0058*/ 	.byte	0x04, 0x17
        /*005a*/ 	.short	(.L_23 - .L_22)
.L_22:
        /*005c*/ 	.word	0x00000000
        /*0060*/ 	.short	0x0002
        /*0062*/ 	.short	0x0010
        /*0064*/ 	.byte	0x00, 0xf4, 0x21, 0x00


	//----- nvinfo : EIATTR_KPARAM_INFO
	.align		4
.L_23:
        /*0068*/ 	.byte	0x04, 0x17
        /*006a*/ 	.short	(.L_25 - .L_24)
.L_24:
        /*006c*/ 	.word	0x00000000
        /*0070*/ 	.short	0x0001
        /*0072*/ 	.short	0x0008
        /*0074*/ 	.byte	0x00, 0xf4, 0x21, 0x00


	//----- nvinfo : EIATTR_KPARAM_INFO
	.align		4
.L_25:
        /*0078*/ 	.byte	0x04, 0x17
        /*007a*/ 	.short	(.L_27 - .L_26)
.L_26:
        /*007c*/ 	.word	0x00000000
        /*0080*/ 	.short	0x0000
        /*0082*/ 	.short	0x0000
        /*0084*/ 	.byte	0x00, 0xf4, 0x21, 0x00


	//----- nvinfo : EIATTR_SPARSE_MMA_MASK
	.align		4
.L_27:
        /*0088*/ 	.byte	0x03, 0x50
        /*008a*/ 	.short	0x0000


	//----- nvinfo : EIATTR_MAXREG_COUNT
	.align		4
        /*008c*/ 	.byte	0x03, 0x1b
        /*008e*/ 	.short	0x00ff


	//----- nvinfo : EIATTR_EXIT_INSTR_OFFSETS
	.align		4
        /*0090*/ 	.byte	0x04, 0x1c
        /*0092*/ 	.short	(.L_29 - .L_28)


	//   ....[0]....
.L_28:
        /*0094*/ 	.word	0x00000420


	//----- nvinfo : EIATTR_REQNTID
	.align		4
.L_29:
        /*0098*/ 	.byte	0x04, 0x10
        /*009a*/ 	.short	(.L_31 - .L_30)
.L_30:
        /*009c*/ 	.word	0x00000080
        /*00a0*/ 	.word	0x00000001
        /*00a4*/ 	.word	0x00000001


	//----- nvinfo : EIATTR_CBANK_PARAM_SIZE
	.align		4
.L_31:
        /*00a8*/ 	.byte	0x03, 0x19
        /*00aa*/ 	.short	0x003c


	//----- nvinfo : EIATTR_PARAM_CBANK
	.align		4
        /*00ac*/ 	.byte	0x04, 0x0a
        /*00ae*/ 	.short	(.L_33 - .L_32)
	.align		4
.L_32:
        /*00b0*/ 	.word	index@(.nv.constant0.triton_poi_fused__native_batch_norm_legit_no_training_add_relu_20)
        /*00b4*/ 	.short	0x0210
        /*00b6*/ 	.short	0x003c


	//----- nvinfo : EIATTR_SW_WAR
	.align		4
.L_33:
        /*00b8*/ 	.byte	0x04, 0x36
        /*00ba*/ 	.short	(.L_35 - .L_34)
.L_34:
        /*00bc*/ 	.word	0x00000008
.L_35:


//--------------------- .nv.callgraph             --------------------------
	.section	.nv.callgraph,"",@"SHT_CUDA_CALLGRAPH"
	.align	4
	.sectionentsize	8
	.align		4
        /*0000*/ 	.word	0x00000000
	.align		4
        /*0004*/ 	.word	0xffffffff
	.align		4
        /*0008*/ 	.word	0x00000000
	.align		4
        /*000c*/ 	.word	0xfffffffe
	.align		4
        /*0010*/ 	.word	0x00000000
	.align		4
        /*0014*/ 	.word	0xfffffffd
	.align		4
        /*0018*/ 	.word	0x00000000
	.align		4
        /*001c*/ 	.word	0xfffffffc


//--------------------- .nv.constant4             --------------------------
	.section	.nv.constant4,"a",@progbits
	.align	8
	.align		8
.nv.constant4:
        /*0000*/ 	.dword	_$_str
	.align		8
        /*0008*/ 	.dword	_$_str_$_2


//--------------------- .text.triton_poi_fused__native_batch_norm_legit_no_training_add_relu_20 --------------------------
	.section	.text.triton_poi_fused__native_batch_norm_legit_no_training_add_relu_20,"ax",@progbits
	.align	128
        .global         triton_poi_fused__native_batch_norm_legit_no_training_add_relu_20
        .type           triton_poi_fused__native_batch_norm_legit_no_training_add_relu_20,@function
        .size           triton_poi_fused__native_batch_norm_legit_no_training_add_relu_20,(.L_x_1 - triton_poi_fused__native_batch_norm_legit_no_training_add_relu_20)
        .other          triton_poi_fused__native_batch_norm_legit_no_training_add_relu_20,@"STO_CUDA_ENTRY STV_DEFAULT"
triton_poi_fused__native_batch_norm_legit_no_training_add_relu_20:
.text.triton_poi_fused__native_batch_norm_legit_no_training_add_relu_20:
[----:B------:R-:W-:Y:S01]  /*0000*/  LDC R1, c[0x0][0x28] ;  /* 0x00000a00ff017b82 */ /* 0x000fe20000000800 */
[----:B------:R-:W1:Y:S07]  /*0010*/  S2R R0, SR_TID.X ;  /* 0x0000000000007919 */ /* 0x000e6e0000002100 */
[----:B------:R-:W2:Y:S01]  /*0020*/  LDC.64 R2, c[0x0][0x220] ;  /* 0x00008800ff027b82 */ /* 0x000ea20000000a00 */
[----:B------:R-:W-:Y:S01]  /*0030*/  ULDC.64 UR4, c[0x0][0x208] ;  /* 0x0000820000047ab9 */ /* 0x000fe20000000a00 */
[----:B------:R-:W3:Y:S06]  /*0040*/  S2R R7, SR_CTAID.X ;  /* 0x0000000000077919 */ /* 0x000eec0000002500 */
[----:B------:R-:W4:Y:S08]  /*0050*/  LDC.64 R8, c[0x0][0x228] ;  /* 0x00008a00ff087b82 */ /* 0x000f300000000a00 */
[----:B------:R-:W5:Y:S08]  /*0060*/  LDC.64 R10, c[0x0][0x230] ;  /* 0x00008c00ff0a7b82 */ /* 0x000f700000000a00 */
[----:B------:R-:W4:Y:S01]  /*0070*/  LDC.64 R12, c[0x0][0x238] ;  /* 0x00008e00ff0c7b82 */ /* 0x000f220000000a00 */
[----:B-1----:R-:W-:-:S02]  /*0080*/  SHF.L.U32 R0, R0, 0x1, RZ ;  /* 0x0000000100007819 */ /* 0x002fc400000006ff */
[----:B---3--:R-:W-:Y:S02]  /*0090*/  SHF.R.S32.HI R5, RZ, 0x17, R7 ;  /* 0x00000017ff057819 */ /* 0x008fe40000011407 */
[----:B------:R-:W-:Y:S02]  /*00a0*/  LOP3.LUT R0, R0, 0xfe, RZ, 0xc0, !PT ;  /* 0x000000fe00007812 */ /* 0x000fe400078ec0ff */
[----:B------:R-:W-:Y:S02]  /*00b0*/  SGXT R5, R5, 0x1 ;  /* 0x000000010505781a */ /* 0x000fe40000000200 */
[----:B------:R-:W-:Y:S02]  /*00c0*/  LEA R0, R7, R0, 0x8 ;  /* 0x0000000007007211 */ /* 0x000fe400078e40ff */
[----:B------:R-:W1:Y:S02]  /*00d0*/  LDC.64 R6, c[0x0][0x218] ;  /* 0x00008600ff067b82 */ /* 0x000e640000000a00 */
[----:B------:R-:W-:-:S04]  /*00e0*/  LEA.HI R5, R5, R0, RZ, 0xa ;  /* 0x0000000005057211 */ /* 0x000fc800078f50ff */
[----:B------:R-:W-:-:S04]  /*00f0*/  LOP3.LUT R5, R5, 0xfffffc00, RZ, 0xc0, !PT ;  /* 0xfffffc0005057812 */ /* 0x000fc800078ec0ff */
[----:B------:R-:W-:Y:S02]  /*0100*/  IADD3 R15, R0, -R5, RZ ;  /* 0x80000005000f7210 */ /* 0x000fe40007ffe0ff */
[----:B------:R-:W3:Y:S03]  /*0110*/  LDC.64 R4, c[0x0][0x210] ;  /* 0x00008400ff047b82 */ /* 0x000ee60000000a00 */
[----:B--2---:R-:W-:-:S06]  /*0120*/  IMAD.WIDE R2, R15, 0x4, R2 ;  /* 0x000000040f027825 */ /* 0x004fcc00078e0202 */
[----:B------:R-:W2:Y:S01]  /*0130*/  LDG.E.EL.64 R2, desc[UR4][R2.64] ;  /* 0x0000000402027981 */ /* 0x000ea2000c2e1b00 */
[----:B-1----:R-:W-:-:S04]  /*0140*/  IMAD.WIDE R6, R15, 0x4, R6 ;  /* 0x000000040f067825 */ /* 0x002fc800078e0206 */
[C---:B----4-:R-:W-:Y:S02]  /*0150*/  IMAD.WIDE R8, R15.reuse, 0x4, R8 ;  /* 0x000000040f087825 */ /* 0x050fe400078e0208 */
[----:B------:R-:W4:Y:S02]  /*0160*/  LDG.E.EL.64 R6, desc[UR4][R6.64] ;  /* 0x0000000406067981 */ /* 0x000f24000c2e1b00 */
[----:B-----5:R-:W-:Y:S02]  /*0170*/  IMAD.WIDE R10, R15, 0x4, R10 ;  /* 0x000000040f0a7825 */ /* 0x020fe400078e020a */
[----:B------:R-:W5:Y:S02]  /*0180*/  LDG.E.EL.64 R8, desc[UR4][R8.64] ;  /* 0x0000000408087981 */ /* 0x000f64000c2e1b00 */
[C---:B---3--:R-:W-:Y:S02]  /*0190*/  IMAD.WIDE R4, R0.reuse, 0x4, R4 ;  /* 0x0000000400047825 */ /* 0x048fe400078e0204 */
[----:B------:R-:W5:Y:S04]  /*01a0*/  LDG.E.EL.64 R10, desc[UR4][R10.64] ;  /* 0x000000040a0a7981 */ /* 0x000f68000c2e1b00 */
[----:B------:R-:W4:Y:S01]  /*01b0*/  LDG.E.64 R4, desc[UR4][R4.64] ;  /* 0x0000000404047981 */ /* 0x000f22000c1e1b00 */
[----:B0-----:R-:W-:-:S06]  /*01c0*/  IMAD.WIDE R12, R0, 0x4, R12 ;  /* 0x00000004000c7825 */ /* 0x001fcc00078e020c */
[----:B------:R-:W3:Y:S01]  /*01d0*/  LDG.E.64 R12, desc[UR4][R12.64] ;  /* 0x000000040c0c7981 */ /* 0x000ee2000c1e1b00 */
[----:B------:R-:W-:Y:S01]  /*01e0*/  HFMA2.MMA R16, -RZ, RZ, 1.625, 0 ;  /* 0x3e800000ff107435 */ /* 0x000fe200000001ff */
[----:B--2---:R-:W-:Y:S01]  /*01f0*/  FADD R2, R2, 9.9999997473787516356e-06 ;  /* 0x3727c5ac02027421 */ /* 0x004fe20000000000 */
[----:B------:R-:W-:-:S03]  /*0200*/  FADD R3, R3, 9.9999997473787516356e-06 ;  /* 0x3727c5ac03037421 */ /* 0x000fc60000000000 */
[----:B------:R-:W0:Y:S08]  /*0210*/  MUFU.SQRT R14, R2 ;  /* 0x00000002000e7308 */ /* 0x000e300000002000 */
[----:B------:R1:W2:Y:S01]  /*0220*/  MUFU.SQRT R15, R3 ;  /* 0x00000003000f7308 */ /* 0x0002a20000002000 */
[C---:B0-----:R-:W-:Y:S02]  /*0230*/  FSETP.GT.AND P0, PT, R14.reuse, 8.50705917302346158658e+37, PT ;  /* 0x7e8000000e00780b */ /* 0x041fe40003f04000 */
[----:B------:R-:W-:Y:S01]  /*0240*/  FSETP.GEU.AND P2, PT, R14, 1.175494350822287508e-38, PT ;  /* 0x008000000e00780b */ /* 0x000fe20003f4e000 */
[----:B-1----:R-:W0:Y:S01]  /*0250*/  LDC.64 R2, c[0x0][0x240] ;  /* 0x00009000ff027b82 */ /* 0x002e220000000a00 */
[----:B--2---:R-:W-:-:S02]  /*0260*/  FSETP.GT.AND P1, PT, R15, 8.50705917302346158658e+37, PT ;  /* 0x7e8000000f00780b */ /* 0x004fc40003f24000 */
[----:B------:R-:W-:-:S07]  /*0270*/  FSETP.GEU.AND P3, PT, R15, 1.175494350822287508e-38, PT ;  /* 0x008000000f00780b */ /* 0x000fce0003f6e000 */
[----:B------:R-:W-:-:S04]  /*0280*/  @P0 FMUL R14, R14, 0.25 ;  /* 0x3e8000000e0e0820 */ /* 0x000fc80000400000 */
[----:B------:R-:W-:Y:S01]  /*0290*/  @!P2 FMUL R14, R14, 16777216 ;  /* 0x4b8000000e0ea820 */ /* 0x000fe20000400000 */
[----:B------:R-:W-:-:S04]  /*02a0*/  @P1 FMUL R15, R15, 0.25 ;  /* 0x3e8000000f0f1820 */ /* 0x000fc80000400000 */
[----:B------:R-:W-:Y:S01]  /*02b0*/  @!P3 FMUL R15, R15, 16777216 ;  /* 0x4b8000000f0fb820 */ /* 0x000fe20000400000 */
[----:B------:R-:W1:Y:S01]  /*02c0*/  MUFU.RCP R14, R14 ;  /* 0x0000000e000e7308 */ /* 0x000e620000001000 */
[----:B------:R-:W-:-:S07]  /*02d0*/  FSEL R17, R16, 1, P0 ;  /* 0x3f80000010117808 */ /* 0x000fce0000000000 */
[----:B------:R-:W2:Y:S01]  /*02e0*/  MUFU.RCP R15, R15 ;  /* 0x0000000f000f7308 */ /* 0x000ea20000001000 */
[----:B------:R-:W-:Y:S01]  /*02f0*/  FSEL R16, R16, 1, P1 ;  /* 0x3f80000010107808 */ /* 0x000fe20000800000 */
[----:B------:R-:W-:Y:S01]  /*0300*/  @!P2 FMUL R17, R17, 16777216 ;  /* 0x4b8000001111a820 */ /* 0x000fe20000400000 */
[----:B----4-:R-:W-:-:S03]  /*0310*/  FADD R4, R4, -R6 ;  /* 0x8000000604047221 */ /* 0x010fc60000000000 */
[----:B------:R-:W-:Y:S01]  /*0320*/  @!P3 FMUL R16, R16, 16777216 ;  /* 0x4b8000001010b820 */ /* 0x000fe20000400000 */
[----:B-1----:R-:W-:Y:S01]  /*0330*/  FMUL R17, R14, R17 ;  /* 0x000000110e117220 */ /* 0x002fe20000400000 */
[----:B------:R-:W-:-:S03]  /*0340*/  FADD R5, R5, -R7 ;  /* 0x8000000705057221 */ /* 0x000fc60000000000 */
[----:B------:R-:W-:Y:S01]  /*0350*/  FMUL R17, R4, R17 ;  /* 0x0000001104117220 */ /* 0x000fe20000400000 */
[----:B--2---:R-:W-:-:S03]  /*0360*/  FMUL R16, R15, R16 ;  /* 0x000000100f107220 */ /* 0x004fc60000400000 */
[----:B-----5:R-:W-:Y:S01]  /*0370*/  FFMA R17, R8, R17, R10 ;  /* 0x0000001108117223 */ /* 0x020fe2000000000a */
[----:B------:R-:W-:-:S04]  /*0380*/  FMUL R16, R5, R16 ;  /* 0x0000001005107220 */ /* 0x000fc80000400000 */
[----:B------:R-:W-:Y:S01]  /*0390*/  FFMA R16, R9, R16, R11 ;  /* 0x0000001009107223 */ /* 0x000fe2000000000b */
[----:B---3--:R-:W-:Y:S01]  /*03a0*/  FSETP.GEU.AND P0, PT, R17, -R12, PT ;  /* 0x8000000c1100720b */ /* 0x008fe20003f0e000 */
[----:B------:R-:W-:Y:S02]  /*03b0*/  FADD R12, R12, R17 ;  /* 0x000000110c0c7221 */ /* 0x000fe40000000000 */
[----:B------:R-:W-:Y:S01]  /*03c0*/  FADD R4, R13, R16 ;  /* 0x000000100d047221 */ /* 0x000fe20000000000 */
[----:B------:R-:W-:Y:S01]  /*03d0*/  FSETP.GEU.AND P1, PT, R16, -R13, PT ;  /* 0x8000000d1000720b */ /* 0x000fe20003f2e000 */
[----:B0-----:R-:W-:Y:S01]  /*03e0*/  IMAD.WIDE R2, R0, 0x4, R2 ;  /* 0x0000000400027825 */ /* 0x001fe200078e0202 */
[----:B------:R-:W-:Y:S02]  /*03f0*/  FSEL R12, R12, RZ, P0 ;  /* 0x000000ff0c0c7208 */ /* 0x000fe40000000000 */
[----:B------:R-:W-:-:S05]  /*0400*/  FSEL R13, R4, RZ, P1 ;  /* 0x000000ff040d7208 */ /* 0x000fca0000800000 */
[----:B------:R-:W-:Y:S01]  /*0410*/  STG.E.64 desc[UR4][R2.64], R12 ;  /* 0x0000000c02007986 */ /* 0x000fe2000c101b04 */
[----:B------:R-:W-:Y:S05]  /*0420*/  EXIT ;  /* 0x000000000000794d */ /* 0x000fea0003800000 */
.L_x_0:
[----:B------:R-:W-:-:S00]  /*0430*/  BRA `(.L_x_0) ;  /* 0xfffffffc00fc7947 */ /* 0x000fc0000383ffff */
[----:B------:R-:W-:-:S00]  /*0440*/  NOP ;  /* 0x0000000000007918 */ /* 0x000fc00000000000 */
        /* <DEDUP_REMOVED lines=11> */
.L_x_1:


//--------------------- .nv.global.init           --------------------------
	.section	.nv.global.init,"aw",@progbits
.nv.global.init:
	.type		_$_str,@object
	.size		_$_str,(_$_str_$_2 - _$_str)
_$_str:
        /*0000*/ 	.byte	0x5f, 0x5f, 0x43, 0x55, 0x44, 0x41, 0x5f, 0x46, 0x54, 0x5a, 0x00
	.type		_$_str_$_2,@object
	.size		_$_str_$_2,(.L_1 - _$_str_$_2)
_$_str_$_2:
        /*000b*/ 	.byte	0x5f, 0x5f, 0x43, 0x55, 0x44, 0x41, 0x5f, 0x50, 0x52, 0x45, 0x43, 0x5f, 0x53, 0x51, 0x52, 0x54
        /*001b*/ 	.byte	0x00
.L_1:


//--------------------- .nv.constant0.triton_poi_fused__native_batch_norm_legit_no_training_add_relu_20 --------------------------
	.section	.nv.constant0.triton_poi_fused__native_batch_norm_legit_no_training_add_relu_20,"a",@progbits
	.sectionflags	@""
	.align	4
.nv.constant0.triton_poi_fused__native_batch_norm_legit_no_training_add_relu_20:
	.zero		588
